	.headerflags	@"EF_CUDA_TEXMODE_UNIFIED EF_CUDA_64BIT_ADDRESS EF_CUDA_ACCELERATORS EF_CUDA_SM90 EF_CUDA_VIRTUAL_SM(EF_CUDA_SM90)"
	.elftype	@"ET_EXEC"


//--------------------- .nv.info                  --------------------------
	.section	.nv.info,"",@"SHT_CUDA_INFO"
	.align	4


	//----- nvinfo : EIATTR_REGCOUNT
	.align		4
        /*0000*/ 	.byte	0x04, 0x2f
        /*0002*/ 	.short	(.L_1 - .L_0)
	.align		4
.L_0:
        /*0004*/ 	.word	index@(triton_poi_fused_3)
        /*0008*/ 	.word	0x00000020


	//----- nvinfo : EIATTR_MIN_STACK_SIZE
	.align		4
.L_1:
        /*000c*/ 	.byte	0x04, 0x12
        /*000e*/ 	.short	(.L_3 - .L_2)
	.align		4
.L_2:
        /*0010*/ 	.word	index@(triton_poi_fused_3)
        /*0014*/ 	.word	0x00000000


	//----- nvinfo : EIATTR_FRAME_SIZE
	.align		4
.L_3:
        /*0018*/ 	.byte	0x04, 0x11
        /*001a*/ 	.short	(.L_5 - .L_4)
	.align		4
.L_4:
        /*001c*/ 	.word	index@(triton_poi_fused_3)
        /*0020*/ 	.word	0x00000000


	//----- nvinfo : EIATTR_MIN_STACK_SIZE
	.align		4
.L_5:
        /*0024*/ 	.byte	0x04, 0x12
        /*0026*/ 	.short	(.L_7 - .L_6)
	.align		4
.L_6:
        /*0028*/ 	.word	index@(triton_poi_fused_3)
        /*002c*/ 	.word	0x00000000
.L_7:


//--------------------- .nv.info.triton_poi_fused_3 --------------------------
	.section	.nv.info.triton_poi_fused_3,"",@"SHT_CUDA_INFO"
	.sectionflags	@""
	.align	4


	//----- nvinfo : EIATTR_CUDA_API_VERSION
	.align		4
        /*0000*/ 	.byte	0x04, 0x37
        /*0002*/ 	.short	(.L_9 - .L_8)
.L_8:
        /*0004*/ 	.word	0x0000007c


	//----- nvinfo : EIATTR_KPARAM_INFO
	.align		4
.L_9:
        /*0008*/ 	.byte	0x04, 0x17
        /*000a*/ 	.short	(.L_11 - .L_10)
.L_10:
        /*000c*/ 	.word	0x00000000
        /*0010*/ 	.short	0x0003
        /*0012*/ 	.short	0x0014
        /*0014*/ 	.byte	0x00, 0xf0, 0x11, 0x00


	//----- nvinfo : EIATTR_KPARAM_INFO
	.align		4
.L_11:
        /*0018*/ 	.byte	0x04, 0x17
        /*001a*/ 	.short	(.L_13 - .L_12)
.L_12:
        /*001c*/ 	.word	0x00000000
        /*0020*/ 	.short	0x0002
        /*0022*/ 	.short	0x0010
        /*0024*/ 	.byte	0x00, 0xf0, 0x11, 0x00


	//----- nvinfo : EIATTR_KPARAM_INFO
	.align		4
.L_13:
        /*0028*/ 	.byte	0x04, 0x17
        /*002a*/ 	.short	(.L_15 - .L_14)
.L_14:
        /*002c*/ 	.word	0x00000000
        /*0030*/ 	.short	0x0001
        /*0032*/ 	.short	0x0008
        /*0034*/ 	.byte	0x00, 0xf4, 0x21, 0x00


	//----- nvinfo : EIATTR_KPARAM_INFO
	.align		4
.L_15:
        /*0038*/ 	.byte	0x04, 0x17
        /*003a*/ 	.short	(.L_17 - .L_16)
.L_16:
        /*003c*/ 	.word	0x00000000
        /*0040*/ 	.short	0x0000
        /*0042*/ 	.short	0x0000
        /*0044*/ 	.byte	0x00, 0xf4, 0x21, 0x00


	//----- nvinfo : EIATTR_SPARSE_MMA_MASK
	.align		4
.L_17:
        /*0048*/ 	.byte	0x03, 0x50
        /*004a*/ 	.short	0x0000


	//----- nvinfo : EIATTR_MAXREG_COUNT
	.align		4
        /*004c*/ 	.byte	0x03, 0x1b
        /*004e*/ 	.short	0x00ff


	//----- nvinfo : EIATTR_EXIT_INSTR_OFFSETS
	.align		4
        /*0050*/ 	.byte	0x04, 0x1c
        /*0052*/ 	.short	(.L_19 - .L_18)


	//   ....[0]....
.L_18:
        /*0054*/ 	.word	0x000005b0


	//   ....[1]....
        /*0058*/ 	.word	0x00000600


	//----- nvinfo : EIATTR_REQNTID
	.align		4
.L_19:
        /*005c*/ 	.byte	0x04, 0x10
        /*005e*/ 	.short	(.L_21 - .L_20)
.L_20:
        /*0060*/ 	.word	0x00000080
        /*0064*/ 	.word	0x00000001
        /*0068*/ 	.word	0x00000001


	//----- nvinfo : EIATTR_CBANK_PARAM_SIZE
	.align		4
.L_21:
        /*006c*/ 	.byte	0x03, 0x19
        /*006e*/ 	.short	0x0018


	//----- nvinfo : EIATTR_PARAM_CBANK
	.align		4
        /*0070*/ 	.byte	0x04, 0x0a
        /*0072*/ 	.short	(.L_23 - .L_22)
	.align		4
.L_22:
        /*0074*/ 	.word	index@(.nv.constant0.triton_poi_fused_3)
        /*0078*/ 	.short	0x0210
        /*007a*/ 	.short	0x0018


	//----- nvinfo : EIATTR_SW_WAR
	.align		4
.L_23:
        /*007c*/ 	.byte	0x04, 0x36
        /*007e*/ 	.short	(.L_25 - .L_24)
.L_24:
        /*0080*/ 	.word	0x00000008
.L_25:


//--------------------- .nv.callgraph             --------------------------
	.section	.nv.callgraph,"",@"SHT_CUDA_CALLGRAPH"
	.align	4
	.sectionentsize	8
	.align		4
        /*0000*/ 	.word	0x00000000
	.align		4
        /*0004*/ 	.word	0xffffffff
	.align		4
        /*0008*/ 	.word	0x00000000
	.align		4
        /*000c*/ 	.word	0xfffffffe
	.align		4
        /*0010*/ 	.word	0x00000000
	.align		4
        /*0014*/ 	.word	0xfffffffd
	.align		4
        /*0018*/ 	.word	0x00000000
	.align		4
        /*001c*/ 	.word	0xfffffffc


//--------------------- .text.triton_poi_fused_3  --------------------------
	.section	.text.triton_poi_fused_3,"ax",@progbits
	.sectionflags	@"SHF_BARRIERS=1"
	.align	128
        .global         triton_poi_fused_3
        .type           triton_poi_fused_3,@function
        .size           triton_poi_fused_3,(.L_x_1 - triton_poi_fused_3)
        .other          triton_poi_fused_3,@"STO_CUDA_ENTRY STV_DEFAULT"
triton_poi_fused_3:
.text.triton_poi_fused_3:
[----:B------:R-:W0:Y:S01]  /*0000*/  LDC R1, c[0x0][0x28] ;  /* 0x00000a00ff017b82 */ /* 0x000e220000000800 */
[----:B------:R-:W1:Y:S07]  /*0010*/  S2R R21, SR_TID.X ;  /* 0x0000000000157919 */ /* 0x000e6e0000002100 */
[----:B------:R-:W2:Y:S01]  /*0020*/  LDC.64 R18, c[0x0][0x210] ;  /* 0x00008400ff127b82 */ /* 0x000ea20000000a00 */
[----:B------:R-:W3:Y:S01]  /*0030*/  S2R R0, SR_CTAID.X ;  /* 0x0000000000007919 */ /* 0x000ee20000002500 */
[----:B------:R-:W4:Y:S01]  /*0040*/  S2R R16, SR_CTAID.Y ;  /* 0x0000000000107919 */ /* 0x000f220000002600 */
[----:B------:R-:W-:Y:S01]  /*0050*/  HFMA2.MMA R28, -RZ, RZ, 0, 0 ;  /* 0x00000000ff1c7435 */ /* 0x000fe200000001ff */
[----:B------:R-:W-:Y:S01]  /*0060*/  ULDC.64 UR6, c[0x0][0x208] ;  /* 0x0000820000067ab9 */ /* 0x000fe20000000a00 */
[----:B-1----:R-:W-:Y:S01]  /*0070*/  SHF.R.U32.HI R17, RZ, 0x4, R21 ;  /* 0x00000004ff117819 */ /* 0x002fe20000011615 */
[----:B---3--:R-:W-:-:S03]  /*0080*/  IMAD.SHL.U32 R0, R0, 0x10, RZ ;  /* 0x0000001000007824 */ /* 0x008fc600078e00ff */
[----:B------:R-:W-:Y:S01]  /*0090*/  SGXT.U32 R17, R17, 0x3 ;  /* 0x000000031111781a */ /* 0x000fe20000000000 */
[----:B----4-:R-:W-:Y:S01]  /*00a0*/  IMAD.SHL.U32 R16, R16, 0x40, RZ ;  /* 0x0000004010107824 */ /* 0x010fe200078e00ff */
[----:B------:R-:W-:-:S04]  /*00b0*/  LOP3.LUT R10, R0, 0xf, R21, 0xf8, !PT ;  /* 0x0000000f000a7812 */ /* 0x000fc800078ef815 */
[----:B------:R-:W-:Y:S02]  /*00c0*/  LOP3.LUT R2, R16, R17, RZ, 0xfc, !PT ;  /* 0x0000001110027212 */ /* 0x000fe400078efcff */
[----:B------:R-:W-:Y:S02]  /*00d0*/  LOP3.LUT R3, R16, 0x8, R17, 0xfe, !PT ;  /* 0x0000000810037812 */ /* 0x000fe400078efe11 */
[----:B------:R-:W-:Y:S01]  /*00e0*/  LOP3.LUT R4, R16, 0x10, R17, 0xfe, !PT ;  /* 0x0000001010047812 */ /* 0x000fe200078efe11 */
[--C-:B------:R-:W-:Y:S01]  /*00f0*/  IMAD R11, R2, 0x9, R10.reuse ;  /* 0x00000009020b7824 */ /* 0x100fe200078e020a */
        /* <DEDUP_REMOVED lines=10> */
[----:B------:R-:W-:Y:S01]  /*01a0*/  ISETP.GE.AND P0, PT, R10, 0x9, PT ;  /* 0x000000090a00780c */ /* 0x000fe20003f06270 */
[----:B------:R-:W-:-:S02]  /*01b0*/  IMAD R29, R8, 0x9, R10 ;  /* 0x00000009081d7824 */ /* 0x000fc400078e020a */
[----:B------:R-:W-:Y:S02]  /*01c0*/  IMAD R20, R9, 0x9, R10 ;  /* 0x0000000909147824 */ /* 0x000fe400078e020a */
[----:B--2---:R-:W-:-:S04]  /*01d0*/  IMAD.WIDE R2, R11, 0x4, R18 ;  /* 0x000000040b027825 */ /* 0x004fc800078e0212 */
[----:B------:R-:W-:-:S04]  /*01e0*/  IMAD.WIDE R4, R13, 0x4, R18 ;  /* 0x000000040d047825 */ /* 0x000fc800078e0212 */
[----:B------:R-:W-:-:S04]  /*01f0*/  IMAD.WIDE R6, R15, 0x4, R18 ;  /* 0x000000040f067825 */ /* 0x000fc800078e0212 */
[----:B------:R-:W-:Y:S01]  /*0200*/  IMAD.WIDE R8, R23, 0x4, R18 ;  /* 0x0000000417087825 */ /* 0x000fe200078e0212 */
[----:B------:R-:W-:-:S03]  /*0210*/  CS2R R22, SRZ ;  /* 0x0000000000167805 */ /* 0x000fc6000001ff00 */
[--C-:B------:R-:W-:Y:S01]  /*0220*/  IMAD.WIDE R10, R25, 0x4, R18.reuse ;  /* 0x00000004190a7825 */ /* 0x100fe200078e0212 */
[----:B------:R-:W-:Y:S02]  /*0230*/  CS2R R24, SRZ ;  /* 0x0000000000187805 */ /* 0x000fe4000001ff00 */
[----:B------:R1:W2:Y:S01]  /*0240*/  @!P0 LDG.E.EL R23, desc[UR6][R2.64] ;  /* 0x0000000602178981 */ /* 0x0002a2000c2e1900 */
[--C-:B------:R-:W-:Y:S01]  /*0250*/  IMAD.WIDE R12, R27, 0x4, R18.reuse ;  /* 0x000000041b0c7825 */ /* 0x100fe200078e0212 */
[----:B------:R-:W-:Y:S02]  /*0260*/  CS2R R26, SRZ ;  /* 0x00000000001a7805 */ /* 0x000fe4000001ff00 */
[----:B------:R-:W3:Y:S01]  /*0270*/  @!P0 LDG.E.EL R24, desc[UR6][R4.64] ;  /* 0x0000000604188981 */ /* 0x000ee2000c2e1900 */
[----:B------:R-:W-:-:S03]  /*0280*/  IMAD.WIDE R14, R29, 0x4, R18 ;  /* 0x000000041d0e7825 */ /* 0x000fc600078e0212 */
[----:B------:R4:W5:Y:S01]  /*0290*/  @!P0 LDG.E.EL R22, desc[UR6][R8.64] ;  /* 0x0000000608168981 */ /* 0x000962000c2e1900 */
[----:B------:R-:W-:-:S03]  /*02a0*/  IMAD.WIDE R18, R20, 0x4, R18 ;  /* 0x0000000414127825 */ /* 0x000fc600078e0212 */
[----:B------:R1:W5:Y:S01]  /*02b0*/  @!P0 LDG.E.EL R25, desc[UR6][R10.64] ;  /* 0x000000060a198981 */ /* 0x000362000c2e1900 */
[----:B------:R-:W-:-:S03]  /*02c0*/  IMAD.MOV.U32 R20, RZ, RZ, RZ ;  /* 0x000000ffff147224 */ /* 0x000fc600078e00ff */
[----:B------:R-:W5:Y:S04]  /*02d0*/  @!P0 LDG.E.EL R28, desc[UR6][R12.64] ;  /* 0x000000060c1c8981 */ /* 0x000f68000c2e1900 */
[----:B------:R-:W5:Y:S04]  /*02e0*/  @!P0 LDG.E.EL R20, desc[UR6][R6.64] ;  /* 0x0000000606148981 */ /* 0x000f68000c2e1900 */
[----:B------:R-:W5:Y:S04]  /*02f0*/  @!P0 LDG.E.EL R27, desc[UR6][R14.64] ;  /* 0x000000060e1b8981 */ /* 0x000f68000c2e1900 */
[----:B------:R-:W5:Y:S01]  /*0300*/  @!P0 LDG.E.EL R26, desc[UR6][R18.64] ;  /* 0x00000006121a8981 */ /* 0x000f62000c2e1900 */
[----:B------:R-:W4:Y:S01]  /*0310*/  S2UR UR5, SR_CgaCtaId ;  /* 0x00000000000579c3 */ /* 0x000f220000008800 */
[----:B-1----:R-:W-:Y:S01]  /*0320*/  IMAD.SHL.U32 R2, R21, 0x40, RZ ;  /* 0x0000004015027824 */ /* 0x002fe200078e00ff */
[----:B------:R-:W-:-:S04]  /*0330*/  UMOV UR4, 0x400 ;  /* 0x0000040000047882 */ /* 0x000fc80000000000 */
[----:B------:R-:W-:-:S04]  /*0340*/  LOP3.LUT R2, R2, 0x3c0, RZ, 0xc0, !PT ;  /* 0x000003c002027812 */ /* 0x000fc800078ec0ff */
[----:B------:R-:W-:Y:S01]  /*0350*/  LOP3.LUT R3, R2, R17, RZ, 0xfc, !PT ;  /* 0x0000001102037212 */ /* 0x000fe200078efcff */
[----:B0---4-:R-:W-:-:S06]  /*0360*/  UPRMT UR4, UR5, 0x654, UR4 ;  /* 0x0000065405047896 */ /* 0x011fcc0008000004 */
[----:B------:R-:W-:-:S05]  /*0370*/  LEA.HI R2, R2, UR4, RZ, 0x1e ;  /* 0x0000000402027c11 */ /* 0x000fca000f8ff0ff */
[----:B------:R-:W-:Y:S01]  /*0380*/  IMAD R29, R3, 0x4, R2 ;  /* 0x00000004031d7824 */ /* 0x000fe200078e0202 */
[C---:B------:R-:W-:Y:S02]  /*0390*/  LOP3.LUT R2, R21.reuse, 0x70, RZ, 0xc0, !PT ;  /* 0x0000007015027812 */ /* 0x040fe400078ec0ff */
[----:B------:R-:W-:-:S03]  /*03a0*/  SHF.L.U32 R21, R21, 0x2, RZ ;  /* 0x0000000215157819 */ /* 0x000fc600000006ff */
[----:B------:R-:W-:Y:S01]  /*03b0*/  VIADD R3, R2, UR4 ;  /* 0x0000000402037c36 */ /* 0x000fe20008000000 */
[----:B------:R-:W-:-:S05]  /*03c0*/  LOP3.LUT R8, R21, 0x1fc, RZ, 0xc0, !PT ;  /* 0x000001fc15087812 */ /* 0x000fca00078ec0ff */
[----:B------:R-:W-:Y:S01]  /*03d0*/  IMAD R4, R8, 0x4, R3 ;  /* 0x0000000408047824 */ /* 0x000fe200078e0203 */
[----:B------:R-:W-:Y:S01]  /*03e0*/  LOP3.LUT R16, R16, 0x3c, R21, 0xf8, !PT ;  /* 0x0000003c10107812 */ /* 0x000fe200078ef815 */
[----:B------:R-:W0:Y:S04]  /*03f0*/  LDC.64 R2, c[0x0][0x218] ;  /* 0x00008600ff027b82 */ /* 0x000e280000000a00 */
[----:B------:R-:W-:-:S05]  /*0400*/  IMAD.HI R9, R16, 0x2aaaaaab, RZ ;  /* 0x2aaaaaab10097827 */ /* 0x000fca00078e02ff */
[----:B------:R-:W-:-:S04]  /*0410*/  SHF.R.U32.HI R10, RZ, 0x1f, R9 ;  /* 0x0000001fff0a7819 */ /* 0x000fc80000011609 */
[----:B------:R-:W-:Y:S02]  /*0420*/  LEA.HI.SX32 R11, R9, R10, 0x1c ;  /* 0x0000000a090b7211 */ /* 0x000fe400078fe2ff */
[----:B------:R-:W-:Y:S02]  /*0430*/  LOP3.LUT R10, R8, 0x200, RZ, 0xfc, !PT ;  /* 0x00000200080a7812 */ /* 0x000fe400078efcff */
[----:B------:R-:W-:Y:S01]  /*0440*/  LOP3.LUT R9, R0, R17, RZ, 0xfc, !PT ;  /* 0x0000001100097212 */ /* 0x000fe200078efcff */
[C---:B------:R-:W-:Y:S01]  /*0450*/  IMAD R16, R11.reuse, -0x60, R16 ;  /* 0xffffffa00b107824 */ /* 0x040fe200078e0210 */
[----:B------:R-:W-:Y:S02]  /*0460*/  LOP3.LUT R0, R0, 0x8, R17, 0xfe, !PT ;  /* 0x0000000800007812 */ /* 0x000fe400078efe11 */
[----:B------:R-:W-:Y:S01]  /*0470*/  SHF.R.U32.HI R10, RZ, 0x2, R10 ;  /* 0x00000002ff0a7819 */ /* 0x000fe2000001160a */
[----:B------:R-:W-:Y:S01]  /*0480*/  IMAD R16, R11, 0x360, R16 ;  /* 0x000003600b107824 */ /* 0x000fe200078e0210 */
[----:B------:R-:W-:-:S02]  /*0490*/  ISETP.GE.AND P1, PT, R9, 0x9, PT ;  /* 0x000000090900780c */ /* 0x000fc40003f26270 */
[----:B------:R-:W-:Y:S01]  /*04a0*/  ISETP.GE.AND P0, PT, R0, 0x9, PT ;  /* 0x000000090000780c */ /* 0x000fe20003f06270 */
[----:B------:R-:W-:Y:S01]  /*04b0*/  IMAD R11, R9, 0x60, R16 ;  /* 0x00000060090b7824 */ /* 0x000fe200078e0210 */
[----:B------:R-:W-:-:S04]  /*04c0*/  LOP3.LUT R10, R10, 0xf0, RZ, 0xc0, !PT ;  /* 0x000000f00a0a7812 */ /* 0x000fc800078ec0ff */
[----:B------:R-:W-:Y:S01]  /*04d0*/  IADD3 R9, R10, UR4, RZ ;  /* 0x000000040a097c10 */ /* 0x000fe2000fffe0ff */
[----:B0-----:R-:W-:-:S04]  /*04e0*/  IMAD.WIDE R10, R11, 0x4, R2 ;  /* 0x000000040b0a7825 */ /* 0x001fc800078e0202 */
[----:B------:R-:W-:Y:S01]  /*04f0*/  IMAD R9, R8, 0x4, R9 ;  /* 0x0000000408097824 */ /* 0x000fe200078e0209 */
[----:B--2---:R-:W-:Y:S04]  /*0500*/  STS [R29], R23 ;  /* 0x000000171d007388 */ /* 0x004fe80000000800 */
[----:B---3--:R-:W-:Y:S04]  /*0510*/  STS [R29+0x20], R24 ;  /* 0x000020181d007388 */ /* 0x008fe80000000800 */
[----:B-----5:R-:W-:Y:S04]  /*0520*/  STS [R29+0x60], R22 ;  /* 0x000060161d007388 */ /* 0x020fe80000000800 */
[----:B------:R-:W-:Y:S04]  /*0530*/  STS [R29+0x80], R25 ;  /* 0x000080191d007388 */ /* 0x000fe80000000800 */
[----:B------:R-:W-:Y:S04]  /*0540*/  STS [R29+0xa0], R28 ;  /* 0x0000a01c1d007388 */ /* 0x000fe80000000800 */
[----:B------:R-:W-:Y:S04]  /*0550*/  STS [R29+0x40], R20 ;  /* 0x000040141d007388 */ /* 0x000fe80000000800 */
[----:B------:R-:W-:Y:S04]  /*0560*/  STS [R29+0xc0], R27 ;  /* 0x0000c01b1d007388 */ /* 0x000fe80000000800 */
[----:B------:R-:W-:Y:S01]  /*0570*/  STS [R29+0xe0], R26 ;  /* 0x0000e01a1d007388 */ /* 0x000fe20000000800 */
[----:B------:R-:W-:Y:S06]  /*0580*/  BAR.SYNC.DEFER_BLOCKING 0x0 ;  /* 0x0000000000007b1d */ /* 0x000fec0000010000 */
[----:B------:R-:W0:Y:S04]  /*0590*/  LDS.128 R4, [R4] ;  /* 0x0000000004047984 */ /* 0x000e280000000c00 */
[----:B0-----:R0:W-:Y:S02]  /*05a0*/  @!P1 STG.E.128 desc[UR6][R10.64], R4 ;  /* 0x000000040a009986 */ /* 0x0011e4000c101d06 */
[----:B0-----:R-:W-:Y:S05]  /*05b0*/  @P0 EXIT ;  /* 0x000000000000094d */ /* 0x001fea0003800000 */
[----:B0-----:R-:W0:Y:S01]  /*05c0*/  LDS.128 R8, [R9+0x800] ;  /* 0x0008000009087984 */ /* 0x001e220000000c00 */
[----:B------:R-:W-:-:S04]  /*05d0*/  IMAD R5, R0, 0x60, R16 ;  /* 0x0000006000057824 */ /* 0x000fc800078e0210 */
[----:B------:R-:W-:-:S05]  /*05e0*/  IMAD.WIDE R2, R5, 0x4, R2 ;  /* 0x0000000405027825 */ /* 0x000fca00078e0202 */
[----:B0-----:R-:W-:Y:S01]  /*05f0*/  STG.E.128 desc[UR6][R2.64], R8 ;  /* 0x0000000802007986 */ /* 0x001fe2000c101d06 */
[----:B------:R-:W-:Y:S05]  /*0600*/  EXIT ;  /* 0x000000000000794d */ /* 0x000fea0003800000 */
.L_x_0:
[----:B------:R-:W-:-:S00]  /*0610*/  BRA `(.L_x_0) ;  /* 0xfffffffc00fc7947 */ /* 0x000fc0000383ffff */
[----:B------:R-:W-:-:S00]  /*0620*/  NOP ;  /* 0x0000000000007918 */ /* 0x000fc00000000000 */
        /* <DEDUP_REMOVED lines=13> */
.L_x_1:


//--------------------- .nv.shared.triton_poi_fused_3 --------------------------
	.section	.nv.shared.triton_poi_fused_3,"aw",@nobits
	.sectionflags	@""
	.align	16
	.zero		1024


//--------------------- .nv.constant0.triton_poi_fused_3 --------------------------
	.section	.nv.constant0.triton_poi_fused_3,"a",@progbits
	.sectionflags	@""
	.align	4
.nv.constant0.triton_poi_fused_3:
	.zero		552
